//
// Generated by NVIDIA NVVM Compiler
//
// Compiler Build ID: CL-36424714
// Cuda compilation tools, release 13.0, V13.0.88
// Based on NVVM 20.0.0
//

.version 9.0
.target sm_100
.address_size 64

	// .globl	_Z12sumaVectoresPfS_S_i

.visible .entry _Z12sumaVectoresPfS_S_i(
	.param .u64 .ptr .align 1 _Z12sumaVectoresPfS_S_i_param_0,
	.param .u64 .ptr .align 1 _Z12sumaVectoresPfS_S_i_param_1,
	.param .u64 .ptr .align 1 _Z12sumaVectoresPfS_S_i_param_2,
	.param .u32 _Z12sumaVectoresPfS_S_i_param_3
)
{
	.reg .pred 	%p<2>;
	.reg .b32 	%r<6>;
	.reg .b32 	%f<4>;
	.reg .b64 	%rd<11>;

	ld.param.u64 	%rd1, [_Z12sumaVectoresPfS_S_i_param_0];
	ld.param.u64 	%rd2, [_Z12sumaVectoresPfS_S_i_param_1];
	ld.param.u64 	%rd3, [_Z12sumaVectoresPfS_S_i_param_2];
	ld.param.u32 	%r2, [_Z12sumaVectoresPfS_S_i_param_3];
	mov.u32 	%r3, %ctaid.x;
	mov.u32 	%r4, %ntid.x;
	mov.u32 	%r5, %tid.x;
	mad.lo.s32 	%r1, %r3, %r4, %r5;
	setp.ge.s32 	%p1, %r1, %r2;
	@%p1 bra 	$L__BB0_2;
	cvta.to.global.u64 	%rd4, %rd1;
	cvta.to.global.u64 	%rd5, %rd2;
	cvta.to.global.u64 	%rd6, %rd3;
	mul.wide.s32 	%rd7, %r1, 4;
	add.s64 	%rd8, %rd4, %rd7;
	ld.global.f32 	%f1, [%rd8];
	add.s64 	%rd9, %rd5, %rd7;
	ld.global.f32 	%f2, [%rd9];
	add.f32 	%f3, %f1, %f2;
	add.s64 	%rd10, %rd6, %rd7;
	st.global.f32 	[%rd10], %f3;
$L__BB0_2:
	ret;

}


// ===== COMPILED SASS (sm_100) =====

	.target	sm_100

	.elftype	@"ET_EXEC"


//--------------------- .note.nv.tkinfo           --------------------------
	.section	.note.nv.tkinfo,"",@"SHT_NOTE"
	.sectionflags	@"SHF_NOTE_NV_TKINFO"
	.tkinfo
        /*0018*/ 	.word	0x00000002
        /*0030*/ 	.string	""
        /*0030*/ 	.string	"ptxas"
        /*0030*/ 	.string	"Cuda compilation tools, release 13.0, V13.0.88"
        /*0030*/ 	.string	"Build cuda_13.0.r13.0/compiler.36424714_0"
        /*0030*/ 	.string	"-arch sm_100 -m 64 "



//--------------------- .note.nv.cuinfo           --------------------------
	.section	.note.nv.cuinfo,"",@"SHT_NOTE"
	.sectionflags	@"SHF_NOTE_NV_CUINFO"
        /*0018*/ 	.short	0x0002
        /*001a*/ 	.short	0x0064
        /*001c*/ 	.short	0x0082
	.zero		2


//--------------------- .nv.info                  --------------------------
	.section	.nv.info,"",@"SHT_CUDA_INFO"
	.align	4


	//----- nvinfo : EIATTR_REGCOUNT
	.align		4
        /*0000*/ 	.byte	0x04, 0x2f
        /*0002*/ 	.short	(.L_1 - .L_0)
	.align		4
.L_0:
        /*0004*/ 	.word	index@(_Z12sumaVectoresPfS_S_i)
        /*0008*/ 	.word	0x0000000c


	//----- nvinfo : EIATTR_FRAME_SIZE
	.align		4
.L_1:
        /*000c*/ 	.byte	0x04, 0x11
        /*000e*/ 	.short	(.L_3 - .L_2)
	.align		4
.L_2:
        /*0010*/ 	.word	index@(_Z12sumaVectoresPfS_S_i)
        /*0014*/ 	.word	0x00000000


	//----- nvinfo : EIATTR_MIN_STACK_SIZE
	.align		4
.L_3:
        /*0018*/ 	.byte	0x04, 0x12
        /*001a*/ 	.short	(.L_5 - .L_4)
	.align		4
.L_4:
        /*001c*/ 	.word	index@(_Z12sumaVectoresPfS_S_i)
        /*0020*/ 	.word	0x00000000
.L_5:


//--------------------- .nv.compat                --------------------------
	.section	.nv.compat,"",@"SHT_CUDA_COMPAT_INFO"
	.align	4
        /*0000*/ 	.byte	0x02, 0x09, 0x00, 0x00, 0x02, 0x02, 0x01, 0x00, 0x02, 0x05, 0x05, 0x00, 0x03, 0x07, 0x01, 0x01
        /*0010*/ 	.byte	0x02, 0x03, 0x00, 0x00, 0x02, 0x06, 0x01, 0x00, 0x04, 0x0b, 0x08, 0x00, 0x09, 0x00, 0x00, 0x00
        /*0020*/ 	.byte	0x00, 0x00, 0x00, 0x00


//--------------------- .nv.info._Z12sumaVectoresPfS_S_i --------------------------
	.section	.nv.info._Z12sumaVectoresPfS_S_i,"",@"SHT_CUDA_INFO"
	.sectionflags	@""
	.align	4


	//----- nvinfo : EIATTR_CUDA_API_VERSION
	.align		4
        /*0000*/ 	.byte	0x04, 0x37
        /*0002*/ 	.short	(.L_7 - .L_6)
.L_6:
        /*0004*/ 	.word	0x00000082


	//----- nvinfo : EIATTR_KPARAM_INFO
	.align		4
.L_7:
        /*0008*/ 	.byte	0x04, 0x17
        /*000a*/ 	.short	(.L_9 - .L_8)
.L_8:
        /*000c*/ 	.word	0x00000000
        /*0010*/ 	.short	0x0003
        /*0012*/ 	.short	0x0018
        /*0014*/ 	.byte	0x00, 0xf0, 0x11, 0x00


	//----- nvinfo : EIATTR_KPARAM_INFO
	.align		4
.L_9:
        /*0018*/ 	.byte	0x04, 0x17
        /*001a*/ 	.short	(.L_11 - .L_10)
.L_10:
        /*001c*/ 	.word	0x00000000
        /*0020*/ 	.short	0x0002
        /*0022*/ 	.short	0x0010
        /*0024*/ 	.byte	0x00, 0xf5, 0x21, 0x00


	//----- nvinfo : EIATTR_KPARAM_INFO
	.align		4
.L_11:
        /*0028*/ 	.byte	0x04, 0x17
        /*002a*/ 	.short	(.L_13 - .L_12)
.L_12:
        /*002c*/ 	.word	0x00000000
        /*0030*/ 	.short	0x0001
        /*0032*/ 	.short	0x0008
        /*0034*/ 	.byte	0x00, 0xf5, 0x21, 0x00


	//----- nvinfo : EIATTR_KPARAM_INFO
	.align		4
.L_13:
        /*0038*/ 	.byte	0x04, 0x17
        /*003a*/ 	.short	(.L_15 - .L_14)
.L_14:
        /*003c*/ 	.word	0x00000000
        /*0040*/ 	.short	0x0000
        /*0042*/ 	.short	0x0000
        /*0044*/ 	.byte	0x00, 0xf5, 0x21, 0x00


	//----- nvinfo : EIATTR_SPARSE_MMA_MASK
	.align		4
.L_15:
        /*0048*/ 	.byte	0x03, 0x50
        /*004a*/ 	.short	0x0000


	//----- nvinfo : EIATTR_MAXREG_COUNT
	.align		4
        /*004c*/ 	.byte	0x03, 0x1b
        /*004e*/ 	.short	0x00ff


	//----- nvinfo : EIATTR_MERCURY_ISA_VERSION
	.align		4
        /*0050*/ 	.byte	0x03, 0x5f
        /*0052*/ 	.short	0x0101


	//----- nvinfo : EIATTR_VRC_CTA_INIT_COUNT
	.align		4
        /*0054*/ 	.byte	0x02, 0x4a
	.zero		1
	.zero		1


	//----- nvinfo : EIATTR_EXIT_INSTR_OFFSETS
	.align		4
        /*0058*/ 	.byte	0x04, 0x1c
        /*005a*/ 	.short	(.L_17 - .L_16)


	//   ....[0]....
.L_16:
        /*005c*/ 	.word	0x00000070


	//   ....[1]....
        /*0060*/ 	.word	0x00000130


	//----- nvinfo : EIATTR_CBANK_PARAM_SIZE
	.align		4
.L_17:
        /*0064*/ 	.byte	0x03, 0x19
        /*0066*/ 	.short	0x001c


	//----- nvinfo : EIATTR_PARAM_CBANK
	.align		4
        /*0068*/ 	.byte	0x04, 0x0a
        /*006a*/ 	.short	(.L_19 - .L_18)
	.align		4
.L_18:
        /*006c*/ 	.word	index@(.nv.constant0._Z12sumaVectoresPfS_S_i)
        /*0070*/ 	.short	0x0380
        /*0072*/ 	.short	0x001c


	//----- nvinfo : EIATTR_SW_WAR
	.align		4
.L_19:
        /*0074*/ 	.byte	0x04, 0x36
        /*0076*/ 	.short	(.L_21 - .L_20)
.L_20:
        /*0078*/ 	.word	0x00000008
.L_21:


//--------------------- .nv.callgraph             --------------------------
	.section	.nv.callgraph,"",@"SHT_CUDA_CALLGRAPH"
	.align	4
	.sectionentsize	8
	.align		4
        /*0000*/ 	.word	0x00000000
	.align		4
        /*0004*/ 	.word	0xffffffff
	.align		4
        /*0008*/ 	.word	0x00000000
	.align		4
        /*000c*/ 	.word	0xfffffffe
	.align		4
        /*0010*/ 	.word	0x00000000
	.align		4
        /*0014*/ 	.word	0xfffffffd
	.align		4
        /*0018*/ 	.word	0x00000000
	.align		4
        /*001c*/ 	.word	0xfffffffc


//--------------------- .text._Z12sumaVectoresPfS_S_i --------------------------
	.section	.text._Z12sumaVectoresPfS_S_i,"ax",@progbits
	.align	128
        .global         _Z12sumaVectoresPfS_S_i
        .type           _Z12sumaVectoresPfS_S_i,@function
        .size           _Z12sumaVectoresPfS_S_i,(.L_x_1 - _Z12sumaVectoresPfS_S_i)
        .other          _Z12sumaVectoresPfS_S_i,@"STO_CUDA_ENTRY STV_DEFAULT"
_Z12sumaVectoresPfS_S_i:
.text._Z12sumaVectoresPfS_S_i:
[----:B------:R-:W-:Y:S01]  /*0000*/  LDC R1, c[0x0][0x37c] ;  /* 0x0000df00ff017b82 */ /* 0x000fe20000000800 */
[----:B------:R-:W0:Y:S07]  /*0010*/  S2R R0, SR_TID.X ;  /* 0x0000000000007919 */ /* 0x000e2e0000002100 */
[----:B------:R-:W0:Y:S01]  /*0020*/  S2UR UR4, SR_CTAID.X ;  /* 0x00000000000479c3 */ /* 0x000e220000002500 */
[----:B------:R-:W1:Y:S07]  /*0030*/  LDCU UR5, c[0x0][0x398] ;  /* 0x00007300ff0577ac */ /* 0x000e6e0008000800 */
[----:B------:R-:W0:Y:S02]  /*0040*/  LDC R9, c[0x0][0x360] ;  /* 0x0000d800ff097b82 */ /* 0x000e240000000800 */
[----:B0-----:R-:W-:-:S05]  /*0050*/  IMAD R9, R9, UR4, R0 ;  /* 0x0000000409097c24 */ /* 0x001fca000f8e0200 */
[----:B-1----:R-:W-:-:S13]  /*0060*/  ISETP.GE.AND P0, PT, R9, UR5, PT ;  /* 0x0000000509007c0c */ /* 0x002fda000bf06270 */
[----:B------:R-:W-:Y:S05]  /*0070*/  @P0 EXIT ;  /* 0x000000000000094d */ /* 0x000fea0003800000 */
[----:B------:R-:W0:Y:S01]  /*0080*/  LDC.64 R2, c[0x0][0x380] ;  /* 0x0000e000ff027b82 */ /* 0x000e220000000a00 */
[----:B------:R-:W1:Y:S07]  /*0090*/  LDCU.64 UR4, c[0x0][0x358] ;  /* 0x00006b00ff0477ac */ /* 0x000e6e0008000a00 */
[----:B------:R-:W2:Y:S08]  /*00a0*/  LDC.64 R4, c[0x0][0x388] ;  /* 0x0000e200ff047b82 */ /* 0x000eb00000000a00 */
[----:B------:R-:W3:Y:S01]  /*00b0*/  LDC.64 R6, c[0x0][0x390] ;  /* 0x0000e400ff067b82 */ /* 0x000ee20000000a00 */
[----:B0-----:R-:W-:-:S06]  /*00c0*/  IMAD.WIDE R2, R9, 0x4, R2 ;  /* 0x0000000409027825 */ /* 0x001fcc00078e0202 */
[----:B-1----:R-:W4:Y:S01]  /*00d0*/  LDG.E R2, desc[UR4][R2.64] ;  /* 0x0000000402027981 */ /* 0x002f22000c1e1900 */
[----:B--2---:R-:W-:-:S06]  /*00e0*/  IMAD.WIDE R4, R9, 0x4, R4 ;  /* 0x0000000409047825 */ /* 0x004fcc00078e0204 */
[----:B------:R-:W4:Y:S01]  /*00f0*/  LDG.E R5, desc[UR4][R4.64] ;  /* 0x0000000404057981 */ /* 0x000f22000c1e1900 */
[----:B---3--:R-:W-:-:S04]  /*0100*/  IMAD.WIDE R6, R9, 0x4, R6 ;  /* 0x0000000409067825 */ /* 0x008fc800078e0206 */
[----:B----4-:R-:W-:-:S05]  /*0110*/  FADD R9, R2, R5 ;  /* 0x0000000502097221 */ /* 0x010fca0000000000 */
[----:B------:R-:W-:Y:S01]  /*0120*/  STG.E desc[UR4][R6.64], R9 ;  /* 0x0000000906007986 */ /* 0x000fe2000c101904 */
[----:B------:R-:W-:Y:S05]  /*0130*/  EXIT ;  /* 0x000000000000794d */ /* 0x000fea0003800000 */
.L_x_0:
[----:B------:R-:W-:-:S00]  /*0140*/  BRA `(.L_x_0) ;  /* 0xfffffffc00fc7947 */ /* 0x000fc0000383ffff */
[----:B------:R-:W-:-:S00]  /*0150*/  NOP ;  /* 0x0000000000007918 */ /* 0x000fc00000000000 */
        /* <DEDUP_REMOVED lines=10> */
.L_x_1:


//--------------------- .nv.shared.reserved.0     --------------------------
	.section	.nv.shared.reserved.0,"aw",@nobits
	.weak		__nv_reservedSMEM_offset_0_alias
	.size		__nv_reservedSMEM_offset_0_alias, 0, 64
	.other		__nv_reservedSMEM_offset_0_alias,@"STO_CUDA_RESERVED_SHARED STV_DEFAULT"
__nv_reservedSMEM_offset_0_alias:
	.zero		0
	.zero		64


//--------------------- .nv.constant0._Z12sumaVectoresPfS_S_i --------------------------
	.section	.nv.constant0._Z12sumaVectoresPfS_S_i,"a",@progbits
	.sectionflags	@""
	.align	4
.nv.constant0._Z12sumaVectoresPfS_S_i:
	.zero		924


//--------------------- SYMBOLS --------------------------

	.type		.nv.reservedSmem.offset0,@object
	.size		.nv.reservedSmem.offset0,0x4
